//
// Generated by NVIDIA NVVM Compiler
//
// Compiler Build ID: CL-36424714
// Cuda compilation tools, release 13.0, V13.0.88
// Based on NVVM 20.0.0
//

.version 9.0
.target sm_100
.address_size 64

	// .globl	_Z16sum_kernel_blockPiS_i
.extern .func  (.param .b32 func_retval0) vprintf
(
	.param .b64 vprintf_param_0,
	.param .b64 vprintf_param_1
)
;
.extern .shared .align 16 .b8 temp[];
.global .align 1 .b8 $str[71] = {116, 105, 100, 58, 32, 37, 100, 32, 32, 98, 108, 111, 99, 107, 73, 100, 120, 46, 120, 58, 32, 37, 100, 32, 32, 116, 104, 114, 101, 97, 100, 95, 98, 108, 111, 99, 107, 45, 62, 115, 105, 122, 101, 58, 32, 37, 100, 32, 32, 45, 62, 116, 104, 114, 101, 97, 100, 95, 114, 97, 110, 107, 58, 32, 37, 100, 32, 32, 32, 10};
.global .align 1 .b8 $str$1[44] = {103, 114, 111, 117, 112, 95, 105, 110, 100, 101, 120, 58, 32, 103, 105, 46, 120, 58, 32, 37, 100, 32, 32, 103, 105, 46, 121, 58, 32, 37, 100, 32, 32, 103, 105, 46, 122, 58, 32, 37, 100, 32, 10};
.global .align 1 .b8 $str$2[44] = {116, 104, 114, 101, 97, 100, 95, 105, 110, 100, 101, 120, 58, 32, 116, 105, 46, 120, 58, 32, 37, 100, 32, 32, 116, 105, 46, 121, 58, 32, 37, 100, 32, 32, 116, 105, 46, 122, 58, 32, 37, 100, 10};

.visible .entry _Z16sum_kernel_blockPiS_i(
	.param .u64 .ptr .align 1 _Z16sum_kernel_blockPiS_i_param_0,
	.param .u64 .ptr .align 1 _Z16sum_kernel_blockPiS_i_param_1,
	.param .u32 _Z16sum_kernel_blockPiS_i_param_2
)
{
	.reg .pred 	%p<7>;
	.reg .b32 	%r<56>;
	.reg .b64 	%rd<7>;

	ld.param.u64 	%rd2, [_Z16sum_kernel_blockPiS_i_param_0];
	ld.param.u64 	%rd3, [_Z16sum_kernel_blockPiS_i_param_1];
	ld.param.u32 	%r22, [_Z16sum_kernel_blockPiS_i_param_2];
	mov.u32 	%r1, %tid.x;
	mov.u32 	%r23, %ctaid.x;
	mov.u32 	%r2, %ntid.x;
	mad.lo.s32 	%r49, %r23, %r2, %r1;
	shr.s32 	%r24, %r22, 31;
	shr.u32 	%r25, %r24, 30;
	add.s32 	%r26, %r22, %r25;
	shr.s32 	%r4, %r26, 2;
	setp.ge.s32 	%p1, %r49, %r4;
	mov.b32 	%r54, 0;
	@%p1 bra 	$L__BB0_3;
	mov.u32 	%r28, %nctaid.x;
	mul.lo.s32 	%r5, %r2, %r28;
	cvta.to.global.u64 	%rd1, %rd3;
	mov.b32 	%r54, 0;
$L__BB0_2:
	mul.wide.s32 	%rd4, %r49, 16;
	add.s64 	%rd5, %rd1, %rd4;
	ld.global.v4.u32 	{%r29, %r30, %r31, %r32}, [%rd5];
	add.s32 	%r33, %r29, %r54;
	add.s32 	%r34, %r33, %r30;
	add.s32 	%r35, %r34, %r31;
	add.s32 	%r54, %r35, %r32;
	add.s32 	%r49, %r49, %r5;
	setp.lt.s32 	%p2, %r49, %r4;
	@%p2 bra 	$L__BB0_2;
$L__BB0_3:
	mov.u32 	%r36, %tid.y;
	mov.u32 	%r37, %tid.z;
	mov.u32 	%r38, %ntid.y;
	mad.lo.s32 	%r39, %r37, %r38, %r36;
	mul.lo.s32 	%r11, %r39, %r2;
	add.s32 	%r12, %r11, %r1;
	mul.lo.s32 	%r40, %r2, %r38;
	mov.u32 	%r41, %ntid.z;
	mul.lo.s32 	%r52, %r40, %r41;
	setp.lt.u32 	%p3, %r52, 2;
	@%p3 bra 	$L__BB0_8;
	shl.b32 	%r42, %r12, 2;
	mov.u32 	%r43, temp;
	add.s32 	%r14, %r43, %r42;
$L__BB0_5:
	shr.u32 	%r17, %r52, 1;
	st.shared.u32 	[%r14], %r54;
	barrier.sync 	0;
	setp.le.u32 	%p4, %r17, %r12;
	@%p4 bra 	$L__BB0_7;
	shl.b32 	%r44, %r17, 2;
	add.s32 	%r45, %r14, %r44;
	ld.shared.u32 	%r46, [%r45];
	add.s32 	%r54, %r46, %r54;
$L__BB0_7:
	barrier.sync 	0;
	setp.gt.u32 	%p5, %r52, 3;
	mov.u32 	%r52, %r17;
	@%p5 bra 	$L__BB0_5;
$L__BB0_8:
	or.b32  	%r47, %r11, %r1;
	setp.ne.s32 	%p6, %r47, 0;
	@%p6 bra 	$L__BB0_10;
	cvta.to.global.u64 	%rd6, %rd2;
	atom.global.add.u32 	%r48, [%rd6], %r54;
$L__BB0_10:
	ret;

}
	// .globl	_Z16explore_t_blocksILj32EEvv
.visible .entry _Z16explore_t_blocksILj32EEvv()
{
	.local .align 16 .b8 	__local_depot1[16];
	.reg .b64 	%SP;
	.reg .b64 	%SPL;
	.reg .b32 	%r<20>;
	.reg .b64 	%rd<9>;

	mov.u64 	%SPL, __local_depot1;
	cvta.local.u64 	%SP, %SPL;
	add.u64 	%rd1, %SP, 0;
	add.u64 	%rd2, %SPL, 0;
	mov.u32 	%r1, %tid.x;
	mov.u32 	%r2, %ctaid.x;
	mov.u32 	%r3, %ntid.x;
	mov.u32 	%r4, %ntid.y;
	mul.lo.s32 	%r5, %r3, %r4;
	mov.u32 	%r6, %ntid.z;
	mul.lo.s32 	%r7, %r5, %r6;
	mov.u32 	%r8, %tid.y;
	mov.u32 	%r9, %tid.z;
	mad.lo.s32 	%r10, %r9, %r4, %r8;
	mad.lo.s32 	%r11, %r10, %r3, %r1;
	st.local.v4.u32 	[%rd2], {%r1, %r2, %r7, %r11};
	mov.u64 	%rd3, $str;
	cvta.global.u64 	%rd4, %rd3;
	{ // callseq 0, 0
	.param .b64 param0;
	st.param.b64 	[param0], %rd4;
	.param .b64 param1;
	st.param.b64 	[param1], %rd1;
	.param .b32 retval0;
	call.uni (retval0), 
	vprintf, 
	(
	param0, 
	param1
	);
	ld.param.b32 	%r12, [retval0];
	} // callseq 0
	mov.u32 	%r14, %ctaid.y;
	mov.u32 	%r15, %ctaid.z;
	st.local.v2.u32 	[%rd2], {%r2, %r14};
	st.local.u32 	[%rd2+8], %r15;
	mov.u64 	%rd5, $str$1;
	cvta.global.u64 	%rd6, %rd5;
	{ // callseq 1, 0
	.param .b64 param0;
	st.param.b64 	[param0], %rd6;
	.param .b64 param1;
	st.param.b64 	[param1], %rd1;
	.param .b32 retval0;
	call.uni (retval0), 
	vprintf, 
	(
	param0, 
	param1
	);
	ld.param.b32 	%r16, [retval0];
	} // callseq 1
	st.local.v2.u32 	[%rd2], {%r1, %r8};
	st.local.u32 	[%rd2+8], %r9;
	mov.u64 	%rd7, $str$2;
	cvta.global.u64 	%rd8, %rd7;
	{ // callseq 2, 0
	.param .b64 param0;
	st.param.b64 	[param0], %rd8;
	.param .b64 param1;
	st.param.b64 	[param1], %rd1;
	.param .b32 retval0;
	call.uni (retval0), 
	vprintf, 
	(
	param0, 
	param1
	);
	ld.param.b32 	%r18, [retval0];
	} // callseq 2
	ret;

}


// ===== COMPILED SASS (sm_100) =====

	.target	sm_100

	.elftype	@"ET_EXEC"


//--------------------- .note.nv.tkinfo           --------------------------
	.section	.note.nv.tkinfo,"",@"SHT_NOTE"
	.sectionflags	@"SHF_NOTE_NV_TKINFO"
	.tkinfo
        /*0018*/ 	.word	0x00000002
        /*0030*/ 	.string	""
        /*0030*/ 	.string	"ptxas"
        /*0030*/ 	.string	"Cuda compilation tools, release 13.0, V13.0.88"
        /*0030*/ 	.string	"Build cuda_13.0.r13.0/compiler.36424714_0"
        /*0030*/ 	.string	"-arch sm_100 -m 64 "



//--------------------- .note.nv.cuinfo           --------------------------
	.section	.note.nv.cuinfo,"",@"SHT_NOTE"
	.sectionflags	@"SHF_NOTE_NV_CUINFO"
        /*0018*/ 	.short	0x0002
        /*001a*/ 	.short	0x0064
        /*001c*/ 	.short	0x0082
	.zero		2


//--------------------- .nv.info                  --------------------------
	.section	.nv.info,"",@"SHT_CUDA_INFO"
	.align	4


	//----- nvinfo : EIATTR_REGCOUNT
	.align		4
        /*0000*/ 	.byte	0x04, 0x2f
        /*0002*/ 	.short	(.L_4 - .L_3)
	.align		4
.L_3:
        /*0004*/ 	.word	index@(_Z16sum_kernel_blockPiS_i)
        /*0008*/ 	.word	0x00000010


	//----- nvinfo : EIATTR_FRAME_SIZE
	.align		4
.L_4:
        /*000c*/ 	.byte	0x04, 0x11
        /*000e*/ 	.short	(.L_6 - .L_5)
	.align		4
.L_5:
        /*0010*/ 	.word	index@(_Z16sum_kernel_blockPiS_i)
        /*0014*/ 	.word	0x00000000


	//----- nvinfo : EIATTR_REGCOUNT
	.align		4
.L_6:
        /*0018*/ 	.byte	0x04, 0x2f
        /*001a*/ 	.short	(.L_8 - .L_7)
	.align		4
.L_7:
        /*001c*/ 	.word	index@(_Z16explore_t_blocksILj32EEvv)
        /*0020*/ 	.word	0x0000001d


	//----- nvinfo : EIATTR_FRAME_SIZE
	.align		4
.L_8:
        /*0024*/ 	.byte	0x04, 0x11
        /*0026*/ 	.short	(.L_10 - .L_9)
	.align		4
.L_9:
        /*0028*/ 	.word	index@(_Z16explore_t_blocksILj32EEvv)
        /*002c*/ 	.word	0x00000010


	//----- nvinfo : EIATTR_MIN_STACK_SIZE
	.align		4
.L_10:
        /*0030*/ 	.byte	0x04, 0x12
        /*0032*/ 	.short	(.L_12 - .L_11)
	.align		4
.L_11:
        /*0034*/ 	.word	index@(_Z16explore_t_blocksILj32EEvv)
        /*0038*/ 	.word	0x00000010


	//----- nvinfo : EIATTR_MIN_STACK_SIZE
	.align		4
.L_12:
        /*003c*/ 	.byte	0x04, 0x12
        /*003e*/ 	.short	(.L_14 - .L_13)
	.align		4
.L_13:
        /*0040*/ 	.word	index@(_Z16sum_kernel_blockPiS_i)
        /*0044*/ 	.word	0x00000000
.L_14:


//--------------------- .nv.compat                --------------------------
	.section	.nv.compat,"",@"SHT_CUDA_COMPAT_INFO"
	.align	4
        /*0000*/ 	.byte	0x02, 0x09, 0x00, 0x00, 0x02, 0x02, 0x01, 0x00, 0x02, 0x05, 0x05, 0x00, 0x03, 0x07, 0x01, 0x01
        /*0010*/ 	.byte	0x02, 0x03, 0x00, 0x00, 0x02, 0x06, 0x01, 0x00, 0x04, 0x0b, 0x08, 0x00, 0x09, 0x00, 0x00, 0x00
        /*0020*/ 	.byte	0x00, 0x00, 0x00, 0x00


//--------------------- .nv.info._Z16explore_t_blocksILj32EEvv --------------------------
	.section	.nv.info._Z16explore_t_blocksILj32EEvv,"",@"SHT_CUDA_INFO"
	.sectionflags	@""
	.align	4


	//----- nvinfo : EIATTR_CUDA_API_VERSION
	.align		4
        /*0000*/ 	.byte	0x04, 0x37
        /*0002*/ 	.short	(.L_16 - .L_15)
.L_15:
        /*0004*/ 	.word	0x00000082


	//----- nvinfo : EIATTR_SPARSE_MMA_MASK
	.align		4
.L_16:
        /*0008*/ 	.byte	0x03, 0x50
        /*000a*/ 	.short	0x0000


	//----- nvinfo : EIATTR_MAXREG_COUNT
	.align		4
        /*000c*/ 	.byte	0x03, 0x1b
        /*000e*/ 	.short	0x00ff


	//----- nvinfo : EIATTR_EXTERNS
	.align		4
        /*0010*/ 	.byte	0x04, 0x0f
        /*0012*/ 	.short	(.L_18 - .L_17)


	//   ....[0]....
	.align		4
.L_17:
        /*0014*/ 	.word	index@(vprintf)


	//----- nvinfo : EIATTR_MERCURY_ISA_VERSION
	.align		4
.L_18:
        /*0018*/ 	.byte	0x03, 0x5f
        /*001a*/ 	.short	0x0101


	//----- nvinfo : EIATTR_VRC_CTA_INIT_COUNT
	.align		4
        /*001c*/ 	.byte	0x02, 0x4a
	.zero		1
	.zero		1


	//----- nvinfo : EIATTR_SYSCALL_OFFSETS
	.align		4
        /*0020*/ 	.byte	0x04, 0x46
        /*0022*/ 	.short	(.L_20 - .L_19)


	//   ....[0]....
.L_19:
        /*0024*/ 	.word	0x000001a0


	//   ....[1]....
        /*0028*/ 	.word	0x00000270


	//   ....[2]....
        /*002c*/ 	.word	0x00000320


	//----- nvinfo : EIATTR_EXIT_INSTR_OFFSETS
	.align		4
.L_20:
        /*0030*/ 	.byte	0x04, 0x1c
        /*0032*/ 	.short	(.L_22 - .L_21)


	//   ....[0]....
.L_21:
        /*0034*/ 	.word	0x00000330


	//----- nvinfo : EIATTR_SW_WAR
	.align		4
.L_22:
        /*0038*/ 	.byte	0x04, 0x36
        /*003a*/ 	.short	(.L_24 - .L_23)
.L_23:
        /*003c*/ 	.word	0x00000008
.L_24:


//--------------------- .nv.info._Z16sum_kernel_blockPiS_i --------------------------
	.section	.nv.info._Z16sum_kernel_blockPiS_i,"",@"SHT_CUDA_INFO"
	.sectionflags	@""
	.align	4


	//----- nvinfo : EIATTR_CUDA_API_VERSION
	.align		4
        /*0000*/ 	.byte	0x04, 0x37
        /*0002*/ 	.short	(.L_26 - .L_25)
.L_25:
        /*0004*/ 	.word	0x00000082


	//----- nvinfo : EIATTR_KPARAM_INFO
	.align		4
.L_26:
        /*0008*/ 	.byte	0x04, 0x17
        /*000a*/ 	.short	(.L_28 - .L_27)
.L_27:
        /*000c*/ 	.word	0x00000000
        /*0010*/ 	.short	0x0002
        /*0012*/ 	.short	0x0010
        /*0014*/ 	.byte	0x00, 0xf0, 0x11, 0x00


	//----- nvinfo : EIATTR_KPARAM_INFO
	.align		4
.L_28:
        /*0018*/ 	.byte	0x04, 0x17
        /*001a*/ 	.short	(.L_30 - .L_29)
.L_29:
        /*001c*/ 	.word	0x00000000
        /*0020*/ 	.short	0x0001
        /*0022*/ 	.short	0x0008
        /*0024*/ 	.byte	0x00, 0xf5, 0x21, 0x00


	//----- nvinfo : EIATTR_KPARAM_INFO
	.align		4
.L_30:
        /*0028*/ 	.byte	0x04, 0x17
        /*002a*/ 	.short	(.L_32 - .L_31)
.L_31:
        /*002c*/ 	.word	0x00000000
        /*0030*/ 	.short	0x0000
        /*0032*/ 	.short	0x0000
        /*0034*/ 	.byte	0x00, 0xf5, 0x21, 0x00


	//----- nvinfo : EIATTR_SPARSE_MMA_MASK
	.align		4
.L_32:
        /*0038*/ 	.byte	0x03, 0x50
        /*003a*/ 	.short	0x0000


	//----- nvinfo : EIATTR_MAXREG_COUNT
	.align		4
        /*003c*/ 	.byte	0x03, 0x1b
        /*003e*/ 	.short	0x00ff


	//----- nvinfo : EIATTR_NUM_BARRIERS
	.align		4
        /*0040*/ 	.byte	0x02, 0x4c
        /*0042*/ 	.byte	0x01
	.zero		1


	//----- nvinfo : EIATTR_MERCURY_ISA_VERSION
	.align		4
        /*0044*/ 	.byte	0x03, 0x5f
        /*0046*/ 	.short	0x0101


	//----- nvinfo : EIATTR_INT_WARP_WIDE_INSTR_OFFSETS
	.align		4
        /*0048*/ 	.byte	0x04, 0x31
        /*004a*/ 	.short	(.L_34 - .L_33)


	//   ....[0]....
.L_33:
        /*004c*/ 	.word	0x00000370


	//   ....[1]....
        /*0050*/ 	.word	0x00000390


	//----- nvinfo : EIATTR_COOP_GROUP_MASK_REGIDS
	.align		4
.L_34:
        /*0054*/ 	.byte	0x04, 0x29
        /*0056*/ 	.short	(.L_36 - .L_35)


	//   ....[0]....
.L_35:
        /*0058*/ 	.word	0xffffffff


	//   ....[1]....
        /*005c*/ 	.word	0xffffffff


	//----- nvinfo : EIATTR_COOP_GROUP_INSTR_OFFSETS
	.align		4
.L_36:
        /*0060*/ 	.byte	0x04, 0x28
        /*0062*/ 	.short	(.L_38 - .L_37)


	//   ....[0]....
.L_37:
        /*0064*/ 	.word	0x000002c0


	//   ....[1]....
        /*0068*/ 	.word	0x00000330


	//----- nvinfo : EIATTR_VRC_CTA_INIT_COUNT
	.align		4
.L_38:
        /*006c*/ 	.byte	0x02, 0x4a
	.zero		1
	.zero		1


	//----- nvinfo : EIATTR_EXIT_INSTR_OFFSETS
	.align		4
        /*0070*/ 	.byte	0x04, 0x1c
        /*0072*/ 	.short	(.L_40 - .L_39)


	//   ....[0]....
.L_39:
        /*0074*/ 	.word	0x00000350


	//   ....[1]....
        /*0078*/ 	.word	0x000003e0


	//----- nvinfo : EIATTR_CRS_STACK_SIZE
	.align		4
.L_40:
        /*007c*/ 	.byte	0x04, 0x1e
        /*007e*/ 	.short	(.L_42 - .L_41)
.L_41:
        /*0080*/ 	.word	0x00000000


	//----- nvinfo : EIATTR_CBANK_PARAM_SIZE
	.align		4
.L_42:
        /*0084*/ 	.byte	0x03, 0x19
        /*0086*/ 	.short	0x0014


	//----- nvinfo : EIATTR_PARAM_CBANK
	.align		4
        /*0088*/ 	.byte	0x04, 0x0a
        /*008a*/ 	.short	(.L_44 - .L_43)
	.align		4
.L_43:
        /*008c*/ 	.word	index@(.nv.constant0._Z16sum_kernel_blockPiS_i)
        /*0090*/ 	.short	0x0380
        /*0092*/ 	.short	0x0014


	//----- nvinfo : EIATTR_SW_WAR
	.align		4
.L_44:
        /*0094*/ 	.byte	0x04, 0x36
        /*0096*/ 	.short	(.L_46 - .L_45)
.L_45:
        /*0098*/ 	.word	0x00000008
.L_46:


//--------------------- .nv.callgraph             --------------------------
	.section	.nv.callgraph,"",@"SHT_CUDA_CALLGRAPH"
	.align	4
	.sectionentsize	8
	.align		4
        /*0000*/ 	.word	0x00000000
	.align		4
        /*0004*/ 	.word	0xffffffff
	.align		4
        /*0008*/ 	.word	index@(_Z16explore_t_blocksILj32EEvv)
	.align		4
        /*000c*/ 	.word	index@(vprintf)
	.align		4
        /*0010*/ 	.word	0x00000000
	.align		4
        /*0014*/ 	.word	0xfffffffe
	.align		4
        /*0018*/ 	.word	0x00000000
	.align		4
        /*001c*/ 	.word	0xfffffffd
	.align		4
        /*0020*/ 	.word	0x00000000
	.align		4
        /*0024*/ 	.word	0xfffffffc


//--------------------- .nv.constant4             --------------------------
	.section	.nv.constant4,"a",@progbits
	.align	8
	.align		8
.nv.constant4:
        /*0000*/ 	.dword	vprintf
	.align		8
        /*0008*/ 	.dword	$str
	.align		8
        /*0010*/ 	.dword	$str$1
	.align		8
        /*0018*/ 	.dword	$str$2


//--------------------- .text._Z16explore_t_blocksILj32EEvv --------------------------
	.section	.text._Z16explore_t_blocksILj32EEvv,"ax",@progbits
	.align	128
        .global         _Z16explore_t_blocksILj32EEvv
        .type           _Z16explore_t_blocksILj32EEvv,@function
        .size           _Z16explore_t_blocksILj32EEvv,(.L_x_10 - _Z16explore_t_blocksILj32EEvv)
        .other          _Z16explore_t_blocksILj32EEvv,@"STO_CUDA_ENTRY STV_DEFAULT"
_Z16explore_t_blocksILj32EEvv:
.text._Z16explore_t_blocksILj32EEvv:
[----:B------:R-:W0:Y:S01]  /*0000*/  LDC R1, c[0x0][0x37c] ;  /* 0x0000df00ff017b82 */ /* 0x000e220000000800 */
[----:B------:R-:W1:Y:S01]  /*0010*/  S2R R24, SR_TID.Z ;  /* 0x0000000000187919 */ /* 0x000e620000002300 */
[----:B------:R-:W2:Y:S01]  /*0020*/  LDCU UR6, c[0x0][0x2fc] ;  /* 0x00005f80ff0677ac */ /* 0x000ea20008000800 */
[----:B0-----:R-:W-:Y:S01]  /*0030*/  VIADD R1, R1, 0xfffffff0 ;  /* 0xfffffff001017836 */ /* 0x001fe20000000000 */
[----:B------:R-:W-:Y:S01]  /*0040*/  MOV R2, 0x0 ;  /* 0x0000000000027802 */ /* 0x000fe20000000f00 */
[----:B------:R-:W1:Y:S01]  /*0050*/  S2R R23, SR_TID.Y ;  /* 0x0000000000177919 */ /* 0x000e620000002200 */
[----:B------:R-:W0:Y:S02]  /*0060*/  LDCU UR7, c[0x0][0x360] ;  /* 0x00006c00ff0777ac */ /* 0x000e240008000800 */
[----:B------:R3:W4:Y:S01]  /*0070*/  LDC.64 R8, c[0x4][R2] ;  /* 0x0100000002087b82 */ /* 0x0007220000000a00 */
[----:B------:R-:W5:Y:S01]  /*0080*/  S2R R16, SR_TID.X ;  /* 0x0000000000107919 */ /* 0x000f620000002100 */
[----:B------:R-:W0:Y:S01]  /*0090*/  LDCU UR5, c[0x0][0x364] ;  /* 0x00006c80ff0577ac */ /* 0x000e220008000800 */
[----:B------:R-:W2:Y:S01]  /*00a0*/  S2R R17, SR_CTAID.X ;  /* 0x0000000000117919 */ /* 0x000ea20000002500 */
[----:B------:R-:W3:Y:S04]  /*00b0*/  LDCU.64 UR8, c[0x4][0x8] ;  /* 0x01000100ff0877ac */ /* 0x000ee80008000a00 */
[----:B------:R-:W5:Y:S01]  /*00c0*/  LDC R18, c[0x0][0x368] ;  /* 0x0000da00ff127b82 */ /* 0x000f620000000800 */
[----:B0-----:R-:W-:Y:S01]  /*00d0*/  UIMAD UR4, UR7, UR5, URZ ;  /* 0x00000005070472a4 */ /* 0x001fe2000f8e02ff */
[----:B---3--:R-:W-:Y:S01]  /*00e0*/  MOV R4, UR8 ;  /* 0x0000000800047c02 */ /* 0x008fe20008000f00 */
[----:B------:R-:W-:-:S02]  /*00f0*/  IMAD.U32 R5, RZ, RZ, UR9 ;  /* 0x00000009ff057e24 */ /* 0x000fc4000f8e00ff */
[----:B-1----:R-:W-:Y:S01]  /*0100*/  IMAD R19, R24, UR5, R23 ;  /* 0x0000000518137c24 */ /* 0x002fe2000f8e0217 */
[----:B------:R-:W0:Y:S01]  /*0110*/  LDCU UR5, c[0x0][0x2f8] ;  /* 0x00005f00ff0577ac */ /* 0x000e220008000800 */
[----:B-----5:R-:W-:Y:S02]  /*0120*/  IMAD R18, R18, UR4, RZ ;  /* 0x0000000412127c24 */ /* 0x020fe4000f8e02ff */
[----:B------:R-:W-:-:S05]  /*0130*/  IMAD R19, R19, UR7, R16 ;  /* 0x0000000713137c24 */ /* 0x000fca000f8e0210 */
[----:B--2---:R1:W-:Y:S01]  /*0140*/  STL.128 [R1], R16 ;  /* 0x0000001001007387 */ /* 0x0043e20000100c00 */
[----:B0-----:R-:W-:-:S04]  /*0150*/  IADD3 R26, P0, PT, R1, UR5, RZ ;  /* 0x00000005011a7c10 */ /* 0x001fc8000ff1e0ff */
[----:B------:R-:W-:Y:S01]  /*0160*/  MOV R6, R26 ;  /* 0x0000001a00067202 */ /* 0x000fe20000000f00 */
[----:B------:R-:W-:-:S04]  /*0170*/  IMAD.X R25, RZ, RZ, UR6, P0 ;  /* 0x00000006ff197e24 */ /* 0x000fc800080e06ff */
[----:B----4-:R-:W-:-:S07]  /*0180*/  IMAD.MOV.U32 R7, RZ, RZ, R25 ;  /* 0x000000ffff077224 */ /* 0x010fce00078e0019 */
[----:B------:R-:W-:-:S07]  /*0190*/  LEPC R20, `(.L_x_0) ;  /* 0x000000001014794e */ /* 0x000fce0000000000 */
[----:B-1----:R-:W-:Y:S05]  /*01a0*/  CALL.ABS.NOINC R8 ;  /* 0x0000000008007343 */ /* 0x002fea0003c00000 */
.L_x_0:
[----:B------:R-:W0:Y:S01]  /*01b0*/  S2R R11, SR_CTAID.Y ;  /* 0x00000000000b7919 */ /* 0x000e220000002600 */
[----:B------:R-:W-:Y:S01]  /*01c0*/  MOV R10, R17 ;  /* 0x00000011000a7202 */ /* 0x000fe20000000f00 */
[----:B------:R1:W2:Y:S01]  /*01d0*/  LDC.64 R8, c[0x4][R2] ;  /* 0x0100000002087b82 */ /* 0x0002a20000000a00 */
[----:B------:R-:W3:Y:S01]  /*01e0*/  LDCU.64 UR4, c[0x4][0x10] ;  /* 0x01000200ff0477ac */ /* 0x000ee20008000a00 */
[----:B------:R-:W4:Y:S01]  /*01f0*/  S2R R0, SR_CTAID.Z ;  /* 0x0000000000007919 */ /* 0x000f220000002700 */
[----:B------:R-:W-:Y:S01]  /*0200*/  IMAD.MOV.U32 R6, RZ, RZ, R26 ;  /* 0x000000ffff067224 */ /* 0x000fe200078e001a */
[----:B------:R-:W-:Y:S01]  /*0210*/  MOV R7, R25 ;  /* 0x0000001900077202 */ /* 0x000fe20000000f00 */
[----:B---3--:R-:W-:Y:S01]  /*0220*/  IMAD.U32 R4, RZ, RZ, UR4 ;  /* 0x00000004ff047e24 */ /* 0x008fe2000f8e00ff */
[----:B------:R-:W-:Y:S01]  /*0230*/  MOV R5, UR5 ;  /* 0x0000000500057c02 */ /* 0x000fe20008000f00 */
[----:B0-----:R1:W-:Y:S04]  /*0240*/  STL.64 [R1], R10 ;  /* 0x0000000a01007387 */ /* 0x0013e80000100a00 */
[----:B----4-:R1:W-:Y:S02]  /*0250*/  STL [R1+0x8], R0 ;  /* 0x0000080001007387 */ /* 0x0103e40000100800 */
[----:B------:R-:W-:-:S07]  /*0260*/  LEPC R20, `(.L_x_1) ;  /* 0x000000001014794e */ /* 0x000fce0000000000 */
[----:B-12---:R-:W-:Y:S05]  /*0270*/  CALL.ABS.NOINC R8 ;  /* 0x0000000008007343 */ /* 0x006fea0003c00000 */
.L_x_1:
[----:B------:R-:W-:Y:S01]  /*0280*/  IMAD.MOV.U32 R22, RZ, RZ, R16 ;  /* 0x000000ffff167224 */ /* 0x000fe200078e0010 */
[----:B------:R0:W-:Y:S01]  /*0290*/  STL [R1+0x8], R24 ;  /* 0x0000081801007387 */ /* 0x0001e20000100800 */
[----:B------:R-:W1:Y:S01]  /*02a0*/  LDC.64 R2, c[0x4][R2] ;  /* 0x0100000002027b82 */ /* 0x000e620000000a00 */
[----:B------:R-:W2:Y:S01]  /*02b0*/  LDCU.64 UR4, c[0x4][0x18] ;  /* 0x01000300ff0477ac */ /* 0x000ea20008000a00 */
[----:B------:R-:W-:Y:S01]  /*02c0*/  MOV R6, R26 ;  /* 0x0000001a00067202 */ /* 0x000fe20000000f00 */
[----:B------:R0:W-:Y:S01]  /*02d0*/  STL.64 [R1], R22 ;  /* 0x0000001601007387 */ /* 0x0001e20000100a00 */
[----:B------:R-:W-:Y:S01]  /*02e0*/  IMAD.MOV.U32 R7, RZ, RZ, R25 ;  /* 0x000000ffff077224 */ /* 0x000fe200078e0019 */
[----:B--2---:R-:W-:Y:S01]  /*02f0*/  MOV R4, UR4 ;  /* 0x0000000400047c02 */ /* 0x004fe20008000f00 */
[----:B0-----:R-:W-:-:S07]  /*0300*/  IMAD.U32 R5, RZ, RZ, UR5 ;  /* 0x00000005ff057e24 */ /* 0x001fce000f8e00ff */
[----:B------:R-:W-:-:S07]  /*0310*/  LEPC R20, `(.L_x_2) ;  /* 0x000000001014794e */ /* 0x000fce0000000000 */
[----:B-1----:R-:W-:Y:S05]  /*0320*/  CALL.ABS.NOINC R2 ;  /* 0x0000000002007343 */ /* 0x002fea0003c00000 */
.L_x_2:
[----:B------:R-:W-:Y:S05]  /*0330*/  EXIT ;  /* 0x000000000000794d */ /* 0x000fea0003800000 */
.L_x_3:
[----:B------:R-:W-:-:S00]  /*0340*/  BRA `(.L_x_3) ;  /* 0xfffffffc00fc7947 */ /* 0x000fc0000383ffff */
[----:B------:R-:W-:-:S00]  /*0350*/  NOP ;  /* 0x0000000000007918 */ /* 0x000fc00000000000 */
        /* <DEDUP_REMOVED lines=10> */
.L_x_10:


//--------------------- .text._Z16sum_kernel_blockPiS_i --------------------------
	.section	.text._Z16sum_kernel_blockPiS_i,"ax",@progbits
	.align	128
        .global         _Z16sum_kernel_blockPiS_i
        .type           _Z16sum_kernel_blockPiS_i,@function
        .size           _Z16sum_kernel_blockPiS_i,(.L_x_11 - _Z16sum_kernel_blockPiS_i)
        .other          _Z16sum_kernel_blockPiS_i,@"STO_CUDA_ENTRY STV_DEFAULT"
_Z16sum_kernel_blockPiS_i:
.text._Z16sum_kernel_blockPiS_i:
[----:B------:R-:W-:Y:S01]  /*0000*/  LDC R1, c[0x0][0x37c] ;  /* 0x0000df00ff017b82 */ /* 0x000fe20000000800 */
[----:B------:R-:W0:Y:S01]  /*0010*/  S2R R11, SR_TID.X ;  /* 0x00000000000b7919 */ /* 0x000e220000002100 */
[----:B------:R-:W1:Y:S06]  /*0020*/  LDCU UR5, c[0x0][0x390] ;  /* 0x00007200ff0577ac */ /* 0x000e6c0008000800 */
[----:B------:R-:W0:Y:S01]  /*0030*/  S2UR UR6, SR_CTAID.X ;  /* 0x00000000000679c3 */ /* 0x000e220000002500 */
[----:B------:R-:W-:Y:S01]  /*0040*/  BSSY.RECONVERGENT B0, `(.L_x_4) ;  /* 0x0000017000007945 */ /* 0x000fe20003800200 */
[----:B------:R-:W2:Y:S01]  /*0050*/  S2R R12, SR_TID.Y ;  /* 0x00000000000c7919 */ /* 0x000ea20000002200 */
[----:B------:R-:W-:Y:S01]  /*0060*/  IMAD.MOV.U32 R8, RZ, RZ, RZ ;  /* 0x000000ffff087224 */ /* 0x000fe200078e00ff */
[----:B------:R-:W3:Y:S04]  /*0070*/  S2R R13, SR_TID.Z ;  /* 0x00000000000d7919 */ /* 0x000ee80000002300 */
[----:B------:R-:W0:Y:S01]  /*0080*/  LDC R10, c[0x0][0x360] ;  /* 0x0000d800ff0a7b82 */ /* 0x000e220000000800 */
[----:B-1----:R-:W-:-:S04]  /*0090*/  USHF.R.S32.HI UR4, URZ, 0x1f, UR5 ;  /* 0x0000001fff047899 */ /* 0x002fc80008011405 */
[----:B------:R-:W-:-:S04]  /*00a0*/  ULEA.HI UR4, UR4, UR5, URZ, 0x2 ;  /* 0x0000000504047291 */ /* 0x000fc8000f8f10ff */
[----:B------:R-:W-:Y:S01]  /*00b0*/  USHF.R.S32.HI UR4, URZ, 0x2, UR4 ;  /* 0x00000002ff047899 */ /* 0x000fe20008011404 */
[----:B0-----:R-:W-:Y:S01]  /*00c0*/  IMAD R0, R10, UR6, R11 ;  /* 0x000000060a007c24 */ /* 0x001fe2000f8e020b */
[----:B------:R-:W0:Y:S04]  /*00d0*/  LDCU.64 UR6, c[0x0][0x358] ;  /* 0x00006b00ff0677ac */ /* 0x000e280008000a00 */
[----:B------:R-:W-:-:S13]  /*00e0*/  ISETP.GE.AND P0, PT, R0, UR4, PT ;  /* 0x0000000400007c0c */ /* 0x000fda000bf06270 */
[----:B--23--:R-:W-:Y:S05]  /*00f0*/  @P0 BRA `(.L_x_5) ;  /* 0x00000000002c0947 */ /* 0x00cfea0003800000 */
[----:B------:R-:W1:Y:S01]  /*0100*/  LDC.64 R2, c[0x0][0x388] ;  /* 0x0000e200ff027b82 */ /* 0x000e620000000a00 */
[----:B------:R-:W2:Y:S01]  /*0110*/  LDCU UR5, c[0x0][0x370] ;  /* 0x00006e00ff0577ac */ /* 0x000ea20008000800 */
[----:B------:R-:W-:Y:S02]  /*0120*/  IMAD.MOV.U32 R8, RZ, RZ, RZ ;  /* 0x000000ffff087224 */ /* 0x000fe400078e00ff */
[----:B--2---:R-:W-:-:S07]  /*0130*/  IMAD R9, R10, UR5, RZ ;  /* 0x000000050a097c24 */ /* 0x004fce000f8e02ff */
.L_x_6:
[----:B-1----:R-:W-:-:S06]  /*0140*/  IMAD.WIDE R4, R0, 0x10, R2 ;  /* 0x0000001000047825 */ /* 0x002fcc00078e0202 */
[----:B0-----:R-:W2:Y:S01]  /*0150*/  LDG.E.128 R4, desc[UR6][R4.64] ;  /* 0x0000000604047981 */ /* 0x001ea2000c1e1d00 */
[----:B------:R-:W-:-:S04]  /*0160*/  IADD3 R0, PT, PT, R9, R0, RZ ;  /* 0x0000000009007210 */ /* 0x000fc80007ffe0ff */
[----:B------:R-:W-:Y:S02]  /*0170*/  ISETP.GE.AND P0, PT, R0, UR4, PT ;  /* 0x0000000400007c0c */ /* 0x000fe4000bf06270 */
[----:B--2---:R-:W-:-:S04]  /*0180*/  IADD3 R8, PT, PT, R5, R4, R8 ;  /* 0x0000000405087210 */ /* 0x004fc80007ffe008 */
[----:B------:R-:W-:-:S07]  /*0190*/  IADD3 R8, PT, PT, R7, R8, R6 ;  /* 0x0000000807087210 */ /* 0x000fce0007ffe006 */
[----:B------:R-:W-:Y:S05]  /*01a0*/  @!P0 BRA `(.L_x_6) ;  /* 0xfffffffc00e48947 */ /* 0x000fea000383ffff */
.L_x_5:
[----:B0-----:R-:W-:Y:S05]  /*01b0*/  BSYNC.RECONVERGENT B0 ;  /* 0x0000000000007941 */ /* 0x001fea0003800200 */
.L_x_4:
[----:B------:R-:W0:Y:S01]  /*01c0*/  LDCU UR4, c[0x0][0x364] ;  /* 0x00006c80ff0477ac */ /* 0x000e220008000800 */
[----:B------:R-:W1:Y:S01]  /*01d0*/  LDCU UR5, c[0x0][0x368] ;  /* 0x00006d00ff0577ac */ /* 0x000e620008000800 */
[----:B0-----:R-:W-:Y:S02]  /*01e0*/  IMAD R2, R10, UR4, RZ ;  /* 0x000000040a027c24 */ /* 0x001fe4000f8e02ff */
[----:B------:R-:W-:Y:S02]  /*01f0*/  IMAD R0, R13, UR4, R12 ;  /* 0x000000040d007c24 */ /* 0x000fe4000f8e020c */
[----:B-1----:R-:W-:Y:S02]  /*0200*/  IMAD R2, R2, UR5, RZ ;  /* 0x0000000502027c24 */ /* 0x002fe4000f8e02ff */
[----:B------:R-:W-:-:S03]  /*0210*/  IMAD R0, R0, R10, RZ ;  /* 0x0000000a00007224 */ /* 0x000fc600078e02ff */
[----:B------:R-:W-:Y:S02]  /*0220*/  ISETP.GE.U32.AND P1, PT, R2, 0x2, PT ;  /* 0x000000020200780c */ /* 0x000fe40003f26070 */
[----:B------:R-:W-:-:S11]  /*0230*/  LOP3.LUT P0, RZ, R0, R11, RZ, 0xfc, !PT ;  /* 0x0000000b00ff7212 */ /* 0x000fd6000780fcff */
[----:B------:R-:W-:Y:S05]  /*0240*/  @!P1 BRA `(.L_x_7) ;  /* 0x0000000000409947 */ /* 0x000fea0003800000 */
[----:B------:R-:W0:Y:S01]  /*0250*/  S2UR UR5, SR_CgaCtaId ;  /* 0x00000000000579c3 */ /* 0x000e220000008800 */
[----:B------:R-:W-:Y:S01]  /*0260*/  UMOV UR4, 0x400 ;  /* 0x0000040000047882 */ /* 0x000fe20000000000 */
[----:B------:R-:W-:Y:S01]  /*0270*/  IMAD.IADD R0, R0, 0x1, R11 ;  /* 0x0000000100007824 */ /* 0x000fe200078e020b */
[----:B0-----:R-:W-:-:S06]  /*0280*/  ULEA UR4, UR5, UR4, 0x18 ;  /* 0x0000000405047291 */ /* 0x001fcc000f8ec0ff */
[----:B------:R-:W-:-:S07]  /*0290*/  LEA R3, R0, UR4, 0x2 ;  /* 0x0000000400037c11 */ /* 0x000fce000f8e10ff */
.L_x_8:
[----:B------:R-:W-:Y:S01]  /*02a0*/  SHF.R.U32.HI R6, RZ, 0x1, R2 ;  /* 0x00000001ff067819 */ /* 0x000fe20000011602 */
[----:B------:R-:W-:Y:S01]  /*02b0*/  STS [R3], R8 ;  /* 0x0000000803007388 */ /* 0x000fe20000000800 */
[----:B------:R-:W-:Y:S02]  /*02c0*/  BAR.SYNC.DEFER_BLOCKING 0x0 ;  /* 0x0000000000007b1d */ /* 0x000fe40000010000 */
[----:B------:R-:W-:Y:S02]  /*02d0*/  ISETP.GT.U32.AND P1, PT, R6, R0, PT ;  /* 0x000000000600720c */ /* 0x000fe40003f24070 */
[----:B------:R-:W-:Y:S02]  /*02e0*/  ISETP.GT.U32.AND P2, PT, R2, 0x3, PT ;  /* 0x000000030200780c */ /* 0x000fe40003f44070 */
[----:B------:R-:W-:-:S09]  /*02f0*/  MOV R2, R6 ;  /* 0x0000000600027202 */ /* 0x000fd20000000f00 */
[----:B------:R-:W-:-:S05]  /*0300*/  @P1 IMAD R4, R6, 0x4, R3 ;  /* 0x0000000406041824 */ /* 0x000fca00078e0203 */
[----:B------:R-:W0:Y:S02]  /*0310*/  @P1 LDS R5, [R4] ;  /* 0x0000000004051984 */ /* 0x000e240000000800 */
[----:B0-----:R-:W-:Y:S01]  /*0320*/  @P1 IMAD.IADD R8, R8, 0x1, R5 ;  /* 0x0000000108081824 */ /* 0x001fe200078e0205 */
[----:B------:R-:W-:Y:S06]  /*0330*/  BAR.SYNC.DEFER_BLOCKING 0x0 ;  /* 0x0000000000007b1d */ /* 0x000fec0000010000 */
[----:B------:R-:W-:Y:S05]  /*0340*/  @P2 BRA `(.L_x_8) ;  /* 0xfffffffc00d42947 */ /* 0x000fea000383ffff */
.L_x_7:
[----:B------:R-:W-:Y:S05]  /*0350*/  @P0 EXIT ;  /* 0x000000000000094d */ /* 0x000fea0003800000 */
[----:B------:R-:W0:Y:S01]  /*0360*/  S2R R0, SR_LANEID ;  /* 0x0000000000007919 */ /* 0x000e220000000000 */
[----:B------:R-:W1:Y:S08]  /*0370*/  REDUX.SUM UR5, R8 ;  /* 0x00000000080573c4 */ /* 0x000e70000000c000 */
[----:B------:R-:W2:Y:S01]  /*0380*/  LDC.64 R2, c[0x0][0x380] ;  /* 0x0000e000ff027b82 */ /* 0x000ea20000000a00 */
[----:B------:R-:W-:-:S02]  /*0390*/  VOTEU.ANY UR4, UPT, PT ;  /* 0x0000000000047886 */ /* 0x000fc400038e0100 */
[----:B------:R-:W-:Y:S01]  /*03a0*/  UFLO.U32 UR4, UR4 ;  /* 0x00000004000472bd */ /* 0x000fe200080e0000 */
[----:B-1----:R-:W-:-:S05]  /*03b0*/  MOV R5, UR5 ;  /* 0x0000000500057c02 */ /* 0x002fca0008000f00 */
[----:B0-----:R-:W-:-:S13]  /*03c0*/  ISETP.EQ.U32.AND P0, PT, R0, UR4, PT ;  /* 0x0000000400007c0c */ /* 0x001fda000bf02070 */
[----:B--2---:R-:W-:Y:S01]  /*03d0*/  @P0 REDG.E.ADD.STRONG.GPU desc[UR6][R2.64], R5 ;  /* 0x000000050200098e */ /* 0x004fe2000c12e106 */
[----:B------:R-:W-:Y:S05]  /*03e0*/  EXIT ;  /* 0x000000000000794d */ /* 0x000fea0003800000 */
.L_x_9:
        /* <DEDUP_REMOVED lines=9> */
.L_x_11:


//--------------------- .nv.global.init           --------------------------
	.section	.nv.global.init,"aw",@progbits
.nv.global.init:
	.type		$str$2,@object
	.size		$str$2,($str$1 - $str$2)
$str$2:
        /*0000*/ 	.byte	0x74, 0x68, 0x72, 0x65, 0x61, 0x64, 0x5f, 0x69, 0x6e, 0x64, 0x65, 0x78, 0x3a, 0x20, 0x74, 0x69
        /*0010*/ 	.byte	0x2e, 0x78, 0x3a, 0x20, 0x25, 0x64, 0x20, 0x20, 0x74, 0x69, 0x2e, 0x79, 0x3a, 0x20, 0x25, 0x64
        /*0020*/ 	.byte	0x20, 0x20, 0x74, 0x69, 0x2e, 0x7a, 0x3a, 0x20, 0x25, 0x64, 0x0a, 0x00
	.type		$str$1,@object
	.size		$str$1,($str - $str$1)
$str$1:
        /*002c*/ 	.byte	0x67, 0x72, 0x6f, 0x75, 0x70, 0x5f, 0x69, 0x6e, 0x64, 0x65, 0x78, 0x3a, 0x20, 0x67, 0x69, 0x2e
        /*003c*/ 	.byte	0x78, 0x3a, 0x20, 0x25, 0x64, 0x20, 0x20, 0x67, 0x69, 0x2e, 0x79, 0x3a, 0x20, 0x25, 0x64, 0x20
        /*004c*/ 	.byte	0x20, 0x67, 0x69, 0x2e, 0x7a, 0x3a, 0x20, 0x25, 0x64, 0x20, 0x0a, 0x00
	.type		$str,@object
	.size		$str,(.L_0 - $str)
$str:
        /*0058*/ 	.byte	0x74, 0x69, 0x64, 0x3a, 0x20, 0x25, 0x64, 0x20, 0x20, 0x62, 0x6c, 0x6f, 0x63, 0x6b, 0x49, 0x64
        /*0068*/ 	.byte	0x78, 0x2e, 0x78, 0x3a, 0x20, 0x25, 0x64, 0x20, 0x20, 0x74, 0x68, 0x72, 0x65, 0x61, 0x64, 0x5f
        /*0078*/ 	.byte	0x62, 0x6c, 0x6f, 0x63, 0x6b, 0x2d, 0x3e, 0x73, 0x69, 0x7a, 0x65, 0x3a, 0x20, 0x25, 0x64, 0x20
        /*0088*/ 	.byte	0x20, 0x2d, 0x3e, 0x74, 0x68, 0x72, 0x65, 0x61, 0x64, 0x5f, 0x72, 0x61, 0x6e, 0x6b, 0x3a, 0x20
        /*0098*/ 	.byte	0x25, 0x64, 0x20, 0x20, 0x20, 0x0a, 0x00
.L_0:


//--------------------- .nv.shared._Z16explore_t_blocksILj32EEvv --------------------------
	.section	.nv.shared._Z16explore_t_blocksILj32EEvv,"aw",@nobits
	.sectionflags	@""
	.align	16
	.zero		1024


//--------------------- .nv.shared.reserved.0     --------------------------
	.section	.nv.shared.reserved.0,"aw",@nobits
	.weak		__nv_reservedSMEM_offset_0_alias
	.size		__nv_reservedSMEM_offset_0_alias, 0, 64
	.other		__nv_reservedSMEM_offset_0_alias,@"STO_CUDA_RESERVED_SHARED STV_DEFAULT"
__nv_reservedSMEM_offset_0_alias:
	.zero		0
	.zero		64


//--------------------- .nv.shared._Z16sum_kernel_blockPiS_i --------------------------
	.section	.nv.shared._Z16sum_kernel_blockPiS_i,"aw",@nobits
	.sectionflags	@""
	.align	16
	.zero		1024


//--------------------- .nv.constant0._Z16explore_t_blocksILj32EEvv --------------------------
	.section	.nv.constant0._Z16explore_t_blocksILj32EEvv,"a",@progbits
	.sectionflags	@""
	.align	4
.nv.constant0._Z16explore_t_blocksILj32EEvv:
	.zero		896


//--------------------- .nv.constant0._Z16sum_kernel_blockPiS_i --------------------------
	.section	.nv.constant0._Z16sum_kernel_blockPiS_i,"a",@progbits
	.sectionflags	@""
	.align	4
.nv.constant0._Z16sum_kernel_blockPiS_i:
	.zero		916


//--------------------- SYMBOLS --------------------------

	.type		.nv.reservedSmem.offset0,@object
	.size		.nv.reservedSmem.offset0,0x4
	.type		.nv.reservedSmem.cap,@object
	.size		.nv.reservedSmem.cap,0x4
	.type		vprintf,@function
